//
// Generated by NVIDIA NVVM Compiler
//
// Compiler Build ID: CL-36424714
// Cuda compilation tools, release 13.0, V13.0.88
// Based on NVVM 20.0.0
//

.version 9.0
.target sm_100
.address_size 64

	// .globl	_Z7bitonicP3X_Yiiii
// _ZZ8scanCUDAP3X_YS0_ibE5local has been demoted

.visible .entry _Z7bitonicP3X_Yiiii(
	.param .u64 .ptr .align 1 _Z7bitonicP3X_Yiiii_param_0,
	.param .u32 _Z7bitonicP3X_Yiiii_param_1,
	.param .u32 _Z7bitonicP3X_Yiiii_param_2,
	.param .u32 _Z7bitonicP3X_Yiiii_param_3,
	.param .u32 _Z7bitonicP3X_Yiiii_param_4
)
{
	.reg .pred 	%p<9>;
	.reg .b32 	%r<20>;
	.reg .b32 	%f<13>;
	.reg .b64 	%rd<12>;

	ld.param.u64 	%rd5, [_Z7bitonicP3X_Yiiii_param_0];
	ld.param.u32 	%r6, [_Z7bitonicP3X_Yiiii_param_1];
	ld.param.u32 	%r9, [_Z7bitonicP3X_Yiiii_param_2];
	ld.param.u32 	%r19, [_Z7bitonicP3X_Yiiii_param_3];
	ld.param.u32 	%r8, [_Z7bitonicP3X_Yiiii_param_4];
	cvta.to.global.u64 	%rd1, %rd5;
	mov.u32 	%r10, %ntid.x;
	mov.u32 	%r11, %ctaid.x;
	mov.u32 	%r12, %tid.x;
	mad.lo.s32 	%r1, %r10, %r11, %r12;
	setp.ge.s32 	%p1, %r1, %r9;
	setp.le.s32 	%p2, %r19, %r8;
	or.pred  	%p3, %p1, %p2;
	@%p3 bra 	$L__BB0_9;
	and.b32  	%r2, %r6, %r1;
	mul.wide.s32 	%rd6, %r1, 16;
	add.s64 	%rd7, %rd1, %rd6;
	add.s64 	%rd2, %rd7, 4;
$L__BB0_2:
	xor.b32  	%r4, %r19, %r1;
	setp.le.s32 	%p4, %r4, %r1;
	@%p4 bra 	$L__BB0_8;
	setp.ne.s32 	%p5, %r2, 0;
	@%p5 bra 	$L__BB0_6;
	ld.global.f32 	%f1, [%rd2];
	mul.wide.s32 	%rd10, %r4, 16;
	add.s64 	%rd11, %rd1, %rd10;
	add.s64 	%rd3, %rd11, 4;
	ld.global.f32 	%f2, [%rd11+4];
	setp.leu.f32 	%p7, %f1, %f2;
	@%p7 bra 	$L__BB0_8;
	ld.global.u32 	%r15, [%rd2+-4];
	ld.global.u32 	%r16, [%rd3+-4];
	st.global.u32 	[%rd2+-4], %r16;
	st.global.u32 	[%rd3+-4], %r15;
	st.global.f32 	[%rd2], %f2;
	st.global.f32 	[%rd3], %f1;
	ld.global.f32 	%f9, [%rd2+4];
	ld.global.f32 	%f10, [%rd3+4];
	st.global.f32 	[%rd2+4], %f10;
	st.global.f32 	[%rd3+4], %f9;
	ld.global.f32 	%f11, [%rd2+8];
	ld.global.f32 	%f12, [%rd3+8];
	st.global.f32 	[%rd2+8], %f12;
	st.global.f32 	[%rd3+8], %f11;
	bra.uni 	$L__BB0_8;
$L__BB0_6:
	ld.global.f32 	%f3, [%rd2];
	mul.wide.s32 	%rd8, %r4, 16;
	add.s64 	%rd9, %rd1, %rd8;
	add.s64 	%rd4, %rd9, 4;
	ld.global.f32 	%f4, [%rd9+4];
	setp.geu.f32 	%p6, %f3, %f4;
	@%p6 bra 	$L__BB0_8;
	ld.global.u32 	%r13, [%rd2+-4];
	ld.global.u32 	%r14, [%rd4+-4];
	st.global.u32 	[%rd2+-4], %r14;
	st.global.u32 	[%rd4+-4], %r13;
	st.global.f32 	[%rd2], %f4;
	st.global.f32 	[%rd4], %f3;
	ld.global.f32 	%f5, [%rd2+4];
	ld.global.f32 	%f6, [%rd4+4];
	st.global.f32 	[%rd2+4], %f6;
	st.global.f32 	[%rd4+4], %f5;
	ld.global.f32 	%f7, [%rd2+8];
	ld.global.f32 	%f8, [%rd4+8];
	st.global.f32 	[%rd2+8], %f8;
	st.global.f32 	[%rd4+8], %f7;
$L__BB0_8:
	bar.sync 	0;
	shr.u32 	%r17, %r19, 31;
	add.s32 	%r18, %r19, %r17;
	shr.s32 	%r19, %r18, 1;
	setp.gt.s32 	%p8, %r19, %r8;
	@%p8 bra 	$L__BB0_2;
$L__BB0_9:
	ret;

}
	// .globl	_Z8scanCUDAP3X_YS0_ib
.visible .entry _Z8scanCUDAP3X_YS0_ib(
	.param .u64 .ptr .align 1 _Z8scanCUDAP3X_YS0_ib_param_0,
	.param .u64 .ptr .align 1 _Z8scanCUDAP3X_YS0_ib_param_1,
	.param .u32 _Z8scanCUDAP3X_YS0_ib_param_2,
	.param .u8 _Z8scanCUDAP3X_YS0_ib_param_3
)
{
	.reg .pred 	%p<7>;
	.reg .b16 	%rs<2>;
	.reg .b32 	%r<17>;
	.reg .b32 	%f<10>;
	.reg .b64 	%rd<10>;
	// demoted variable
	.shared .align 4 .b8 _ZZ8scanCUDAP3X_YS0_ibE5local[4096];
	ld.param.u64 	%rd3, [_Z8scanCUDAP3X_YS0_ib_param_0];
	ld.param.u64 	%rd2, [_Z8scanCUDAP3X_YS0_ib_param_1];
	ld.param.s8 	%rs1, [_Z8scanCUDAP3X_YS0_ib_param_3];
	cvta.to.global.u64 	%rd4, %rd3;
	mov.u32 	%r1, %ctaid.x;
	mov.u32 	%r2, %ntid.x;
	mov.u32 	%r3, %tid.x;
	mad.lo.s32 	%r7, %r1, %r2, %r3;
	mul.wide.s32 	%rd5, %r7, 16;
	add.s64 	%rd6, %rd4, %rd5;
	add.s64 	%rd1, %rd6, 12;
	ld.global.f32 	%f9, [%rd6+12];
	shl.b32 	%r8, %r3, 2;
	mov.u32 	%r9, _ZZ8scanCUDAP3X_YS0_ibE5local;
	add.s32 	%r4, %r9, %r8;
	st.shared.f32 	[%r4], %f9;
	setp.lt.u32 	%p1, %r2, 2;
	@%p1 bra 	$L__BB1_5;
	mov.b32 	%r16, 1;
$L__BB1_2:
	bar.sync 	0;
	setp.lt.u32 	%p2, %r3, %r16;
	mov.f32 	%f8, 0f00000000;
	@%p2 bra 	$L__BB1_4;
	sub.s32 	%r11, %r3, %r16;
	shl.b32 	%r12, %r11, 2;
	add.s32 	%r14, %r9, %r12;
	ld.shared.f32 	%f8, [%r14];
$L__BB1_4:
	bar.sync 	0;
	ld.shared.f32 	%f7, [%r4];
	add.f32 	%f9, %f8, %f7;
	st.shared.f32 	[%r4], %f9;
	shl.b32 	%r16, %r16, 1;
	setp.lt.u32 	%p3, %r16, %r2;
	@%p3 bra 	$L__BB1_2;
$L__BB1_5:
	st.global.f32 	[%rd1], %f9;
	add.s32 	%r15, %r2, -1;
	setp.ne.s32 	%p4, %r3, %r15;
	setp.eq.s16 	%p5, %rs1, 0;
	or.pred  	%p6, %p4, %p5;
	@%p6 bra 	$L__BB1_7;
	cvta.to.global.u64 	%rd7, %rd2;
	mul.wide.u32 	%rd8, %r1, 16;
	add.s64 	%rd9, %rd7, %rd8;
	st.global.f32 	[%rd9+12], %f9;
$L__BB1_7:
	ret;

}
	// .globl	_Z16adjust_subarraysP3X_YS0_i
.visible .entry _Z16adjust_subarraysP3X_YS0_i(
	.param .u64 .ptr .align 1 _Z16adjust_subarraysP3X_YS0_i_param_0,
	.param .u64 .ptr .align 1 _Z16adjust_subarraysP3X_YS0_i_param_1,
	.param .u32 _Z16adjust_subarraysP3X_YS0_i_param_2
)
{
	.reg .pred 	%p<2>;
	.reg .b32 	%r<6>;
	.reg .b32 	%f<4>;
	.reg .b64 	%rd<9>;

	ld.param.u64 	%rd1, [_Z16adjust_subarraysP3X_YS0_i_param_0];
	ld.param.u64 	%rd2, [_Z16adjust_subarraysP3X_YS0_i_param_1];
	mov.u32 	%r1, %ctaid.x;
	setp.eq.s32 	%p1, %r1, 0;
	@%p1 bra 	$L__BB2_2;
	cvta.to.global.u64 	%rd3, %rd2;
	cvta.to.global.u64 	%rd4, %rd1;
	add.s32 	%r2, %r1, -1;
	mul.wide.u32 	%rd5, %r2, 16;
	add.s64 	%rd6, %rd3, %rd5;
	ld.global.f32 	%f1, [%rd6+12];
	mov.u32 	%r3, %tid.x;
	mov.u32 	%r4, %ntid.x;
	mad.lo.s32 	%r5, %r1, %r4, %r3;
	mul.wide.s32 	%rd7, %r5, 16;
	add.s64 	%rd8, %rd4, %rd7;
	ld.global.f32 	%f2, [%rd8+12];
	add.f32 	%f3, %f1, %f2;
	st.global.f32 	[%rd8+12], %f3;
$L__BB2_2:
	ret;

}


// ===== COMPILED SASS (sm_100) =====

	.target	sm_100

	.elftype	@"ET_EXEC"


//--------------------- .note.nv.tkinfo           --------------------------
	.section	.note.nv.tkinfo,"",@"SHT_NOTE"
	.sectionflags	@"SHF_NOTE_NV_TKINFO"
	.tkinfo
        /*0018*/ 	.word	0x00000002
        /*0030*/ 	.string	""
        /*0030*/ 	.string	"ptxas"
        /*0030*/ 	.string	"Cuda compilation tools, release 13.0, V13.0.88"
        /*0030*/ 	.string	"Build cuda_13.0.r13.0/compiler.36424714_0"
        /*0030*/ 	.string	"-arch sm_100 -m 64 "



//--------------------- .note.nv.cuinfo           --------------------------
	.section	.note.nv.cuinfo,"",@"SHT_NOTE"
	.sectionflags	@"SHF_NOTE_NV_CUINFO"
        /*0018*/ 	.short	0x0002
        /*001a*/ 	.short	0x0064
        /*001c*/ 	.short	0x0082
	.zero		2


//--------------------- .nv.info                  --------------------------
	.section	.nv.info,"",@"SHT_CUDA_INFO"
	.align	4


	//----- nvinfo : EIATTR_REGCOUNT
	.align		4
        /*0000*/ 	.byte	0x04, 0x2f
        /*0002*/ 	.short	(.L_1 - .L_0)
	.align		4
.L_0:
        /*0004*/ 	.word	index@(_Z7bitonicP3X_Yiiii)
        /*0008*/ 	.word	0x00000018


	//----- nvinfo : EIATTR_FRAME_SIZE
	.align		4
.L_1:
        /*000c*/ 	.byte	0x04, 0x11
        /*000e*/ 	.short	(.L_3 - .L_2)
	.align		4
.L_2:
        /*0010*/ 	.word	index@(_Z7bitonicP3X_Yiiii)
        /*0014*/ 	.word	0x00000000


	//----- nvinfo : EIATTR_REGCOUNT
	.align		4
.L_3:
        /*0018*/ 	.byte	0x04, 0x2f
        /*001a*/ 	.short	(.L_5 - .L_4)
	.align		4
.L_4:
        /*001c*/ 	.word	index@(_Z8scanCUDAP3X_YS0_ib)
        /*0020*/ 	.word	0x0000000c


	//----- nvinfo : EIATTR_FRAME_SIZE
	.align		4
.L_5:
        /*0024*/ 	.byte	0x04, 0x11
        /*0026*/ 	.short	(.L_7 - .L_6)
	.align		4
.L_6:
        /*0028*/ 	.word	index@(_Z8scanCUDAP3X_YS0_ib)
        /*002c*/ 	.word	0x00000000


	//----- nvinfo : EIATTR_REGCOUNT
	.align		4
.L_7:
        /*0030*/ 	.byte	0x04, 0x2f
        /*0032*/ 	.short	(.L_9 - .L_8)
	.align		4
.L_8:
        /*0034*/ 	.word	index@(_Z16adjust_subarraysP3X_YS0_i)
        /*0038*/ 	.word	0x0000000c


	//----- nvinfo : EIATTR_FRAME_SIZE
	.align		4
.L_9:
        /*003c*/ 	.byte	0x04, 0x11
        /*003e*/ 	.short	(.L_11 - .L_10)
	.align		4
.L_10:
        /*0040*/ 	.word	index@(_Z16adjust_subarraysP3X_YS0_i)
        /*0044*/ 	.word	0x00000000


	//----- nvinfo : EIATTR_MIN_STACK_SIZE
	.align		4
.L_11:
        /*0048*/ 	.byte	0x04, 0x12
        /*004a*/ 	.short	(.L_13 - .L_12)
	.align		4
.L_12:
        /*004c*/ 	.word	index@(_Z16adjust_subarraysP3X_YS0_i)
        /*0050*/ 	.word	0x00000000


	//----- nvinfo : EIATTR_MIN_STACK_SIZE
	.align		4
.L_13:
        /*0054*/ 	.byte	0x04, 0x12
        /*0056*/ 	.short	(.L_15 - .L_14)
	.align		4
.L_14:
        /*0058*/ 	.word	index@(_Z8scanCUDAP3X_YS0_ib)
        /*005c*/ 	.word	0x00000000


	//----- nvinfo : EIATTR_MIN_STACK_SIZE
	.align		4
.L_15:
        /*0060*/ 	.byte	0x04, 0x12
        /*0062*/ 	.short	(.L_17 - .L_16)
	.align		4
.L_16:
        /*0064*/ 	.word	index@(_Z7bitonicP3X_Yiiii)
        /*0068*/ 	.word	0x00000000
.L_17:


//--------------------- .nv.compat                --------------------------
	.section	.nv.compat,"",@"SHT_CUDA_COMPAT_INFO"
	.align	4
        /*0000*/ 	.byte	0x02, 0x09, 0x00, 0x00, 0x02, 0x02, 0x01, 0x00, 0x02, 0x05, 0x05, 0x00, 0x03, 0x07, 0x01, 0x01
        /*0010*/ 	.byte	0x02, 0x03, 0x00, 0x00, 0x02, 0x06, 0x01, 0x00, 0x04, 0x0b, 0x08, 0x00, 0x09, 0x00, 0x00, 0x00
        /*0020*/ 	.byte	0x00, 0x00, 0x00, 0x00


//--------------------- .nv.info._Z16adjust_subarraysP3X_YS0_i --------------------------
	.section	.nv.info._Z16adjust_subarraysP3X_YS0_i,"",@"SHT_CUDA_INFO"
	.sectionflags	@""
	.align	4


	//----- nvinfo : EIATTR_CUDA_API_VERSION
	.align		4
        /*0000*/ 	.byte	0x04, 0x37
        /*0002*/ 	.short	(.L_19 - .L_18)
.L_18:
        /*0004*/ 	.word	0x00000082


	//----- nvinfo : EIATTR_KPARAM_INFO
	.align		4
.L_19:
        /*0008*/ 	.byte	0x04, 0x17
        /*000a*/ 	.short	(.L_21 - .L_20)
.L_20:
        /*000c*/ 	.word	0x00000000
        /*0010*/ 	.short	0x0002
        /*0012*/ 	.short	0x0010
        /*0014*/ 	.byte	0x00, 0xf0, 0x11, 0x00


	//----- nvinfo : EIATTR_KPARAM_INFO
	.align		4
.L_21:
        /*0018*/ 	.byte	0x04, 0x17
        /*001a*/ 	.short	(.L_23 - .L_22)
.L_22:
        /*001c*/ 	.word	0x00000000
        /*0020*/ 	.short	0x0001
        /*0022*/ 	.short	0x0008
        /*0024*/ 	.byte	0x00, 0xf5, 0x21, 0x00


	//----- nvinfo : EIATTR_KPARAM_INFO
	.align		4
.L_23:
        /*0028*/ 	.byte	0x04, 0x17
        /*002a*/ 	.short	(.L_25 - .L_24)
.L_24:
        /*002c*/ 	.word	0x00000000
        /*0030*/ 	.short	0x0000
        /*0032*/ 	.short	0x0000
        /*0034*/ 	.byte	0x00, 0xf5, 0x21, 0x00


	//----- nvinfo : EIATTR_SPARSE_MMA_MASK
	.align		4
.L_25:
        /*0038*/ 	.byte	0x03, 0x50
        /*003a*/ 	.short	0x0000


	//----- nvinfo : EIATTR_MAXREG_COUNT
	.align		4
        /*003c*/ 	.byte	0x03, 0x1b
        /*003e*/ 	.short	0x00ff


	//----- nvinfo : EIATTR_MERCURY_ISA_VERSION
	.align		4
        /*0040*/ 	.byte	0x03, 0x5f
        /*0042*/ 	.short	0x0101


	//----- nvinfo : EIATTR_VRC_CTA_INIT_COUNT
	.align		4
        /*0044*/ 	.byte	0x02, 0x4a
	.zero		1
	.zero		1


	//----- nvinfo : EIATTR_EXIT_INSTR_OFFSETS
	.align		4
        /*0048*/ 	.byte	0x04, 0x1c
        /*004a*/ 	.short	(.L_27 - .L_26)


	//   ....[0]....
.L_26:
        /*004c*/ 	.word	0x00000030


	//   ....[1]....
        /*0050*/ 	.word	0x00000110


	//----- nvinfo : EIATTR_CBANK_PARAM_SIZE
	.align		4
.L_27:
        /*0054*/ 	.byte	0x03, 0x19
        /*0056*/ 	.short	0x0014


	//----- nvinfo : EIATTR_PARAM_CBANK
	.align		4
        /*0058*/ 	.byte	0x04, 0x0a
        /*005a*/ 	.short	(.L_29 - .L_28)
	.align		4
.L_28:
        /*005c*/ 	.word	index@(.nv.constant0._Z16adjust_subarraysP3X_YS0_i)
        /*0060*/ 	.short	0x0380
        /*0062*/ 	.short	0x0014


	//----- nvinfo : EIATTR_SW_WAR
	.align		4
.L_29:
        /*0064*/ 	.byte	0x04, 0x36
        /*0066*/ 	.short	(.L_31 - .L_30)
.L_30:
        /*0068*/ 	.word	0x00000008
.L_31:


//--------------------- .nv.info._Z8scanCUDAP3X_YS0_ib --------------------------
	.section	.nv.info._Z8scanCUDAP3X_YS0_ib,"",@"SHT_CUDA_INFO"
	.sectionflags	@""
	.align	4


	//----- nvinfo : EIATTR_CUDA_API_VERSION
	.align		4
        /*0000*/ 	.byte	0x04, 0x37
        /*0002*/ 	.short	(.L_33 - .L_32)
.L_32:
        /*0004*/ 	.word	0x00000082


	//----- nvinfo : EIATTR_KPARAM_INFO
	.align		4
.L_33:
        /*0008*/ 	.byte	0x04, 0x17
        /*000a*/ 	.short	(.L_35 - .L_34)
.L_34:
        /*000c*/ 	.word	0x00000000
        /*0010*/ 	.short	0x0003
        /*0012*/ 	.short	0x0014
        /*0014*/ 	.byte	0x00, 0xf0, 0x05, 0x00


	//----- nvinfo : EIATTR_KPARAM_INFO
	.align		4
.L_35:
        /*0018*/ 	.byte	0x04, 0x17
        /*001a*/ 	.short	(.L_37 - .L_36)
.L_36:
        /*001c*/ 	.word	0x00000000
        /*0020*/ 	.short	0x0002
        /*0022*/ 	.short	0x0010
        /*0024*/ 	.byte	0x00, 0xf0, 0x11, 0x00


	//----- nvinfo : EIATTR_KPARAM_INFO
	.align		4
.L_37:
        /*0028*/ 	.byte	0x04, 0x17
        /*002a*/ 	.short	(.L_39 - .L_38)
.L_38:
        /*002c*/ 	.word	0x00000000
        /*0030*/ 	.short	0x0001
        /*0032*/ 	.short	0x0008
        /*0034*/ 	.byte	0x00, 0xf5, 0x21, 0x00


	//----- nvinfo : EIATTR_KPARAM_INFO
	.align		4
.L_39:
        /*0038*/ 	.byte	0x04, 0x17
        /*003a*/ 	.short	(.L_41 - .L_40)
.L_40:
        /*003c*/ 	.word	0x00000000
        /*0040*/ 	.short	0x0000
        /*0042*/ 	.short	0x0000
        /*0044*/ 	.byte	0x00, 0xf5, 0x21, 0x00


	//----- nvinfo : EIATTR_SPARSE_MMA_MASK
	.align		4
.L_41:
        /*0048*/ 	.byte	0x03, 0x50
        /*004a*/ 	.short	0x0000


	//----- nvinfo : EIATTR_MAXREG_COUNT
	.align		4
        /*004c*/ 	.byte	0x03, 0x1b
        /*004e*/ 	.short	0x00ff


	//----- nvinfo : EIATTR_NUM_BARRIERS
	.align		4
        /*0050*/ 	.byte	0x02, 0x4c
        /*0052*/ 	.byte	0x01
	.zero		1


	//----- nvinfo : EIATTR_MERCURY_ISA_VERSION
	.align		4
        /*0054*/ 	.byte	0x03, 0x5f
        /*0056*/ 	.short	0x0101


	//----- nvinfo : EIATTR_VRC_CTA_INIT_COUNT
	.align		4
        /*0058*/ 	.byte	0x02, 0x4a
	.zero		1
	.zero		1


	//----- nvinfo : EIATTR_EXIT_INSTR_OFFSETS
	.align		4
        /*005c*/ 	.byte	0x04, 0x1c
        /*005e*/ 	.short	(.L_43 - .L_42)


	//   ....[0]....
.L_42:
        /*0060*/ 	.word	0x00000250


	//   ....[1]....
        /*0064*/ 	.word	0x00000290


	//----- nvinfo : EIATTR_CBANK_PARAM_SIZE
	.align		4
.L_43:
        /*0068*/ 	.byte	0x03, 0x19
        /*006a*/ 	.short	0x0015


	//----- nvinfo : EIATTR_PARAM_CBANK
	.align		4
        /*006c*/ 	.byte	0x04, 0x0a
        /*006e*/ 	.short	(.L_45 - .L_44)
	.align		4
.L_44:
        /*0070*/ 	.word	index@(.nv.constant0._Z8scanCUDAP3X_YS0_ib)
        /*0074*/ 	.short	0x0380
        /*0076*/ 	.short	0x0015


	//----- nvinfo : EIATTR_SW_WAR
	.align		4
.L_45:
        /*0078*/ 	.byte	0x04, 0x36
        /*007a*/ 	.short	(.L_47 - .L_46)
.L_46:
        /*007c*/ 	.word	0x00000008
.L_47:


//--------------------- .nv.info._Z7bitonicP3X_Yiiii --------------------------
	.section	.nv.info._Z7bitonicP3X_Yiiii,"",@"SHT_CUDA_INFO"
	.sectionflags	@""
	.align	4


	//----- nvinfo : EIATTR_CUDA_API_VERSION
	.align		4
        /*0000*/ 	.byte	0x04, 0x37
        /*0002*/ 	.short	(.L_49 - .L_48)
.L_48:
        /*0004*/ 	.word	0x00000082


	//----- nvinfo : EIATTR_KPARAM_INFO
	.align		4
.L_49:
        /*0008*/ 	.byte	0x04, 0x17
        /*000a*/ 	.short	(.L_51 - .L_50)
.L_50:
        /*000c*/ 	.word	0x00000000
        /*0010*/ 	.short	0x0004
        /*0012*/ 	.short	0x0014
        /*0014*/ 	.byte	0x00, 0xf0, 0x11, 0x00


	//----- nvinfo : EIATTR_KPARAM_INFO
	.align		4
.L_51:
        /*0018*/ 	.byte	0x04, 0x17
        /*001a*/ 	.short	(.L_53 - .L_52)
.L_52:
        /*001c*/ 	.word	0x00000000
        /*0020*/ 	.short	0x0003
        /*0022*/ 	.short	0x0010
        /*0024*/ 	.byte	0x00, 0xf0, 0x11, 0x00


	//----- nvinfo : EIATTR_KPARAM_INFO
	.align		4
.L_53:
        /*0028*/ 	.byte	0x04, 0x17
        /*002a*/ 	.short	(.L_55 - .L_54)
.L_54:
        /*002c*/ 	.word	0x00000000
        /*0030*/ 	.short	0x0002
        /*0032*/ 	.short	0x000c
        /*0034*/ 	.byte	0x00, 0xf0, 0x11, 0x00


	//----- nvinfo : EIATTR_KPARAM_INFO
	.align		4
.L_55:
        /*0038*/ 	.byte	0x04, 0x17
        /*003a*/ 	.short	(.L_57 - .L_56)
.L_56:
        /*003c*/ 	.word	0x00000000
        /*0040*/ 	.short	0x0001
        /*0042*/ 	.short	0x0008
        /*0044*/ 	.byte	0x00, 0xf0, 0x11, 0x00


	//----- nvinfo : EIATTR_KPARAM_INFO
	.align		4
.L_57:
        /*0048*/ 	.byte	0x04, 0x17
        /*004a*/ 	.short	(.L_59 - .L_58)
.L_58:
        /*004c*/ 	.word	0x00000000
        /*0050*/ 	.short	0x0000
        /*0052*/ 	.short	0x0000
        /*0054*/ 	.byte	0x00, 0xf5, 0x21, 0x00


	//----- nvinfo : EIATTR_SPARSE_MMA_MASK
	.align		4
.L_59:
        /*0058*/ 	.byte	0x03, 0x50
        /*005a*/ 	.short	0x0000


	//----- nvinfo : EIATTR_MAXREG_COUNT
	.align		4
        /*005c*/ 	.byte	0x03, 0x1b
        /*005e*/ 	.short	0x00ff


	//----- nvinfo : EIATTR_NUM_BARRIERS
	.align		4
        /*0060*/ 	.byte	0x02, 0x4c
        /*0062*/ 	.byte	0x01
	.zero		1


	//----- nvinfo : EIATTR_MERCURY_ISA_VERSION
	.align		4
        /*0064*/ 	.byte	0x03, 0x5f
        /*0066*/ 	.short	0x0101


	//----- nvinfo : EIATTR_VRC_CTA_INIT_COUNT
	.align		4
        /*0068*/ 	.byte	0x02, 0x4a
	.zero		1
	.zero		1


	//----- nvinfo : EIATTR_EXIT_INSTR_OFFSETS
	.align		4
        /*006c*/ 	.byte	0x04, 0x1c
        /*006e*/ 	.short	(.L_61 - .L_60)


	//   ....[0]....
.L_60:
        /*0070*/ 	.word	0x000000a0


	//   ....[1]....
        /*0074*/ 	.word	0x00000440


	//----- nvinfo : EIATTR_CRS_STACK_SIZE
	.align		4
.L_61:
        /*0078*/ 	.byte	0x04, 0x1e
        /*007a*/ 	.short	(.L_63 - .L_62)
.L_62:
        /*007c*/ 	.word	0x00000000


	//----- nvinfo : EIATTR_CBANK_PARAM_SIZE
	.align		4
.L_63:
        /*0080*/ 	.byte	0x03, 0x19
        /*0082*/ 	.short	0x0018


	//----- nvinfo : EIATTR_PARAM_CBANK
	.align		4
        /*0084*/ 	.byte	0x04, 0x0a
        /*0086*/ 	.short	(.L_65 - .L_64)
	.align		4
.L_64:
        /*0088*/ 	.word	index@(.nv.constant0._Z7bitonicP3X_Yiiii)
        /*008c*/ 	.short	0x0380
        /*008e*/ 	.short	0x0018


	//----- nvinfo : EIATTR_SW_WAR
	.align		4
.L_65:
        /*0090*/ 	.byte	0x04, 0x36
        /*0092*/ 	.short	(.L_67 - .L_66)
.L_66:
        /*0094*/ 	.word	0x00000008
.L_67:


//--------------------- .nv.callgraph             --------------------------
	.section	.nv.callgraph,"",@"SHT_CUDA_CALLGRAPH"
	.align	4
	.sectionentsize	8
	.align		4
        /*0000*/ 	.word	0x00000000
	.align		4
        /*0004*/ 	.word	0xffffffff
	.align		4
        /*0008*/ 	.word	0x00000000
	.align		4
        /*000c*/ 	.word	0xfffffffe
	.align		4
        /*0010*/ 	.word	0x00000000
	.align		4
        /*0014*/ 	.word	0xfffffffd
	.align		4
        /*0018*/ 	.word	0x00000000
	.align		4
        /*001c*/ 	.word	0xfffffffc


//--------------------- .text._Z16adjust_subarraysP3X_YS0_i --------------------------
	.section	.text._Z16adjust_subarraysP3X_YS0_i,"ax",@progbits
	.align	128
        .global         _Z16adjust_subarraysP3X_YS0_i
        .type           _Z16adjust_subarraysP3X_YS0_i,@function
        .size           _Z16adjust_subarraysP3X_YS0_i,(.L_x_9 - _Z16adjust_subarraysP3X_YS0_i)
        .other          _Z16adjust_subarraysP3X_YS0_i,@"STO_CUDA_ENTRY STV_DEFAULT"
_Z16adjust_subarraysP3X_YS0_i:
.text._Z16adjust_subarraysP3X_YS0_i:
[----:B------:R-:W-:Y:S01]  /*0000*/  LDC R1, c[0x0][0x37c] ;  /* 0x0000df00ff017b82 */ /* 0x000fe20000000800 */
[----:B------:R-:W0:Y:S02]  /*0010*/  S2R R9, SR_CTAID.X ;  /* 0x0000000000097919 */ /* 0x000e240000002500 */
[----:B0-----:R-:W-:-:S13]  /*0020*/  ISETP.NE.AND P0, PT, R9, RZ, PT ;  /* 0x000000ff0900720c */ /* 0x001fda0003f05270 */
[----:B------:R-:W-:Y:S05]  /*0030*/  @!P0 EXIT ;  /* 0x000000000000894d */ /* 0x000fea0003800000 */
[----:B------:R-:W0:Y:S01]  /*0040*/  S2R R0, SR_TID.X ;  /* 0x0000000000007919 */ /* 0x000e220000002100 */
[----:B------:R-:W1:Y:S01]  /*0050*/  LDC.64 R2, c[0x0][0x388] ;  /* 0x0000e200ff027b82 */ /* 0x000e620000000a00 */
[----:B------:R-:W0:Y:S01]  /*0060*/  LDCU UR6, c[0x0][0x360] ;  /* 0x00006c00ff0677ac */ /* 0x000e220008000800 */
[----:B------:R-:W-:Y:S01]  /*0070*/  IADD3 R7, PT, PT, R9, -0x1, RZ ;  /* 0xffffffff09077810 */ /* 0x000fe20007ffe0ff */
[----:B------:R-:W2:Y:S05]  /*0080*/  LDCU.64 UR4, c[0x0][0x358] ;  /* 0x00006b00ff0477ac */ /* 0x000eaa0008000a00 */
[----:B------:R-:W3:Y:S01]  /*0090*/  LDC.64 R4, c[0x0][0x380] ;  /* 0x0000e000ff047b82 */ /* 0x000ee20000000a00 */
[----:B-1----:R-:W-:-:S06]  /*00a0*/  IMAD.WIDE.U32 R2, R7, 0x10, R2 ;  /* 0x0000001007027825 */ /* 0x002fcc00078e0002 */
[----:B--2---:R-:W2:Y:S01]  /*00b0*/  LDG.E R2, desc[UR4][R2.64+0xc] ;  /* 0x00000c0402027981 */ /* 0x004ea2000c1e1900 */
[----:B0-----:R-:W-:-:S04]  /*00c0*/  IMAD R9, R9, UR6, R0 ;  /* 0x0000000609097c24 */ /* 0x001fc8000f8e0200 */
[----:B---3--:R-:W-:-:S05]  /*00d0*/  IMAD.WIDE R4, R9, 0x10, R4 ;  /* 0x0000001009047825 */ /* 0x008fca00078e0204 */
[----:B------:R-:W2:Y:S02]  /*00e0*/  LDG.E R7, desc[UR4][R4.64+0xc] ;  /* 0x00000c0404077981 */ /* 0x000ea4000c1e1900 */
[----:B--2---:R-:W-:-:S05]  /*00f0*/  FADD R7, R2, R7 ;  /* 0x0000000702077221 */ /* 0x004fca0000000000 */
[----:B------:R-:W-:Y:S01]  /*0100*/  STG.E desc[UR4][R4.64+0xc], R7 ;  /* 0x00000c0704007986 */ /* 0x000fe2000c101904 */
[----:B------:R-:W-:Y:S05]  /*0110*/  EXIT ;  /* 0x000000000000794d */ /* 0x000fea0003800000 */
.L_x_0:
[----:B------:R-:W-:-:S00]  /*0120*/  BRA `(.L_x_0) ;  /* 0xfffffffc00fc7947 */ /* 0x000fc0000383ffff */
[----:B------:R-:W-:-:S00]  /*0130*/  NOP ;  /* 0x0000000000007918 */ /* 0x000fc00000000000 */
        /* <DEDUP_REMOVED lines=12> */
.L_x_9:


//--------------------- .text._Z8scanCUDAP3X_YS0_ib --------------------------
	.section	.text._Z8scanCUDAP3X_YS0_ib,"ax",@progbits
	.align	128
        .global         _Z8scanCUDAP3X_YS0_ib
        .type           _Z8scanCUDAP3X_YS0_ib,@function
        .size           _Z8scanCUDAP3X_YS0_ib,(.L_x_10 - _Z8scanCUDAP3X_YS0_ib)
        .other          _Z8scanCUDAP3X_YS0_ib,@"STO_CUDA_ENTRY STV_DEFAULT"
_Z8scanCUDAP3X_YS0_ib:
.text._Z8scanCUDAP3X_YS0_ib:
[----:B------:R-:W-:Y:S01]  /*0000*/  LDC R1, c[0x0][0x37c] ;  /* 0x0000df00ff017b82 */ /* 0x000fe20000000800 */
[----:B------:R-:W0:Y:S07]  /*0010*/  S2R R9, SR_CTAID.X ;  /* 0x0000000000097919 */ /* 0x000e2e0000002500 */
[----:B------:R-:W1:Y:S01]  /*0020*/  LDC.64 R2, c[0x0][0x380] ;  /* 0x0000e000ff027b82 */ /* 0x000e620000000a00 */
[----:B------:R-:W0:Y:S01]  /*0030*/  LDCU UR6, c[0x0][0x360] ;  /* 0x00006c00ff0677ac */ /* 0x000e220008000800 */
[----:B------:R-:W0:Y:S01]  /*0040*/  S2R R6, SR_TID.X ;  /* 0x0000000000067919 */ /* 0x000e220000002100 */
[----:B------:R-:W2:Y:S01]  /*0050*/  LDCU.64 UR8, c[0x0][0x358] ;  /* 0x00006b00ff0877ac */ /* 0x000ea20008000a00 */
[----:B0-----:R-:W-:-:S04]  /*0060*/  IMAD R5, R9, UR6, R6 ;  /* 0x0000000609057c24 */ /* 0x001fc8000f8e0206 */
[----:B-1----:R-:W-:-:S05]  /*0070*/  IMAD.WIDE R2, R5, 0x10, R2 ;  /* 0x0000001005027825 */ /* 0x002fca00078e0202 */
[----:B--2---:R-:W2:Y:S01]  /*0080*/  LDG.E R5, desc[UR8][R2.64+0xc] ;  /* 0x00000c0802057981 */ /* 0x004ea2000c1e1900 */
[----:B------:R-:W0:Y:S01]  /*0090*/  S2UR UR5, SR_CgaCtaId ;  /* 0x00000000000579c3 */ /* 0x000e220000008800 */
[----:B------:R-:W-:Y:S01]  /*00a0*/  UMOV UR4, 0x400 ;  /* 0x0000040000047882 */ /* 0x000fe20000000000 */
[----:B------:R-:W-:Y:S02]  /*00b0*/  UISETP.GE.U32.AND UP0, UPT, UR6, 0x2, UPT ;  /* 0x000000020600788c */ /* 0x000fe4000bf06070 */
[----:B0-----:R-:W-:-:S06]  /*00c0*/  ULEA UR4, UR5, UR4, 0x18 ;  /* 0x0000000405047291 */ /* 0x001fcc000f8ec0ff */
[----:B------:R-:W-:-:S05]  /*00d0*/  LEA R0, R6, UR4, 0x2 ;  /* 0x0000000406007c11 */ /* 0x000fca000f8e10ff */
[----:B--2---:R0:W-:Y:S01]  /*00e0*/  STS [R0], R5 ;  /* 0x0000000500007388 */ /* 0x0041e20000000800 */
[----:B------:R-:W-:Y:S05]  /*00f0*/  BRA.U !UP0, `(.L_x_1) ;  /* 0x00000001083c7547 */ /* 0x000fea000b800000 */
[----:B------:R-:W-:-:S05]  /*0100*/  UMOV UR5, 0x1 ;  /* 0x0000000100057882 */ /* 0x000fca0000000000 */
.L_x_2:
[----:B------:R-:W-:Y:S01]  /*0110*/  BAR.SYNC.DEFER_BLOCKING 0x0 ;  /* 0x0000000000007b1d */ /* 0x000fe20000010000 */
[----:B------:R-:W-:Y:S01]  /*0120*/  ISETP.GE.U32.AND P0, PT, R6, UR5, PT ;  /* 0x0000000506007c0c */ /* 0x000fe2000bf06070 */
[----:B------:R-:W-:-:S12]  /*0130*/  HFMA2 R4, -RZ, RZ, 0, 0 ;  /* 0x00000000ff047431 */ /* 0x000fd800000001ff */
[----:B0-----:R-:W-:Y:S01]  /*0140*/  @P0 VIADD R5, R6, -UR5 ;  /* 0x8000000506050c36 */ /* 0x001fe20008000000 */
[----:B------:R-:W-:-:S04]  /*0150*/  USHF.L.U32 UR5, UR5, 0x1, URZ ;  /* 0x0000000105057899 */ /* 0x000fc800080006ff */
[----:B------:R-:W-:Y:S01]  /*0160*/  @P0 LEA R5, R5, UR4, 0x2 ;  /* 0x0000000405050c11 */ /* 0x000fe2000f8e10ff */
[----:B------:R-:W-:-:S04]  /*0170*/  UISETP.GE.U32.AND UP0, UPT, UR5, UR6, UPT ;  /* 0x000000060500728c */ /* 0x000fc8000bf06070 */
[----:B------:R-:W-:Y:S01]  /*0180*/  @P0 LDS R4, [R5] ;  /* 0x0000000005040984 */ /* 0x000fe20000000800 */
[----:B------:R-:W-:Y:S06]  /*0190*/  BAR.SYNC.DEFER_BLOCKING 0x0 ;  /* 0x0000000000007b1d */ /* 0x000fec0000010000 */
[----:B-1----:R-:W0:Y:S02]  /*01a0*/  LDS R7, [R0] ;  /* 0x0000000000077984 */ /* 0x002e240000000800 */
[----:B0-----:R-:W-:-:S05]  /*01b0*/  FADD R7, R7, R4 ;  /* 0x0000000407077221 */ /* 0x001fca0000000000 */
[----:B------:R1:W-:Y:S01]  /*01c0*/  STS [R0], R7 ;  /* 0x0000000700007388 */ /* 0x0003e20000000800 */
[----:B------:R-:W-:Y:S05]  /*01d0*/  BRA.U !UP0, `(.L_x_2) ;  /* 0xfffffffd08cc7547 */ /* 0x000fea000b83ffff */
[----:B------:R-:W-:-:S07]  /*01e0*/  IMAD.MOV.U32 R5, RZ, RZ, R7 ;  /* 0x000000ffff057224 */ /* 0x000fce00078e0007 */
.L_x_1:
[----:B------:R-:W2:Y:S01]  /*01f0*/  LDCU.U8 UR4, c[0x0][0x394] ;  /* 0x00007280ff0477ac */ /* 0x000ea20008000000 */
[----:B------:R3:W-:Y:S01]  /*0200*/  STG.E desc[UR8][R2.64+0xc], R5 ;  /* 0x00000c0502007986 */ /* 0x0007e2000c101908 */
[----:B--2---:R-:W-:Y:S02]  /*0210*/  UPRMT UR5, UR4, 0x8880, URZ ;  /* 0x0000888004057896 */ /* 0x004fe400080000ff */
[----:B------:R-:W-:-:S04]  /*0220*/  UIADD3 UR4, UPT, UPT, UR6, -0x1, URZ ;  /* 0xffffffff06047890 */ /* 0x000fc8000fffe0ff */
[----:B------:R-:W-:-:S04]  /*0230*/  ISETP.NE.AND P0, PT, RZ, UR5, PT ;  /* 0x00000005ff007c0c */ /* 0x000fc8000bf05270 */
[----:B------:R-:W-:-:S13]  /*0240*/  ISETP.NE.OR P0, PT, R6, UR4, !P0 ;  /* 0x0000000406007c0c */ /* 0x000fda000c705670 */
[----:B---3--:R-:W-:Y:S05]  /*0250*/  @P0 EXIT ;  /* 0x000000000000094d */ /* 0x008fea0003800000 */
[----:B------:R-:W2:Y:S02]  /*0260*/  LDC.64 R2, c[0x0][0x388] ;  /* 0x0000e200ff027b82 */ /* 0x000ea40000000a00 */
[----:B--2---:R-:W-:-:S05]  /*0270*/  IMAD.WIDE.U32 R2, R9, 0x10, R2 ;  /* 0x0000001009027825 */ /* 0x004fca00078e0002 */
[----:B------:R-:W-:Y:S01]  /*0280*/  STG.E desc[UR8][R2.64+0xc], R5 ;  /* 0x00000c0502007986 */ /* 0x000fe2000c101908 */
[----:B------:R-:W-:Y:S05]  /*0290*/  EXIT ;  /* 0x000000000000794d */ /* 0x000fea0003800000 */
.L_x_3:
        /* <DEDUP_REMOVED lines=14> */
.L_x_10:


//--------------------- .text._Z7bitonicP3X_Yiiii --------------------------
	.section	.text._Z7bitonicP3X_Yiiii,"ax",@progbits
	.align	128
        .global         _Z7bitonicP3X_Yiiii
        .type           _Z7bitonicP3X_Yiiii,@function
        .size           _Z7bitonicP3X_Yiiii,(.L_x_11 - _Z7bitonicP3X_Yiiii)
        .other          _Z7bitonicP3X_Yiiii,@"STO_CUDA_ENTRY STV_DEFAULT"
_Z7bitonicP3X_Yiiii:
.text._Z7bitonicP3X_Yiiii:
[----:B------:R-:W-:Y:S01]  /*0000*/  LDC R1, c[0x0][0x37c] ;  /* 0x0000df00ff017b82 */ /* 0x000fe20000000800 */
[----:B------:R-:W0:Y:S07]  /*0010*/  S2R R0, SR_CTAID.X ;  /* 0x0000000000007919 */ /* 0x000e2e0000002500 */
[----:B------:R-:W1:Y:S01]  /*0020*/  LDC.64 R4, c[0x0][0x390] ;  /* 0x0000e400ff047b82 */ /* 0x000e620000000a00 */
[----:B------:R-:W0:Y:S01]  /*0030*/  LDCU UR4, c[0x0][0x360] ;  /* 0x00006c00ff0477ac */ /* 0x000e220008000800 */
[----:B------:R-:W0:Y:S01]  /*0040*/  S2R R3, SR_TID.X ;  /* 0x0000000000037919 */ /* 0x000e220000002100 */
[----:B------:R-:W2:Y:S01]  /*0050*/  LDCU UR5, c[0x0][0x38c] ;  /* 0x00007180ff0577ac */ /* 0x000ea20008000800 */
[----:B-1----:R-:W-:Y:S01]  /*0060*/  ISETP.GT.AND P0, PT, R4, R5, PT ;  /* 0x000000050400720c */ /* 0x002fe20003f04270 */
[----:B0-----:R-:W-:Y:S01]  /*0070*/  IMAD R0, R0, UR4, R3 ;  /* 0x0000000400007c24 */ /* 0x001fe2000f8e0203 */
[----:B------:R-:W0:Y:S04]  /*0080*/  LDCU UR4, c[0x0][0x390] ;  /* 0x00007200ff0477ac */ /* 0x000e280008000800 */
[----:B--2---:R-:W-:-:S13]  /*0090*/  ISETP.GE.OR P0, PT, R0, UR5, !P0 ;  /* 0x0000000500007c0c */ /* 0x004fda000c706670 */
[----:B0-----:R-:W-:Y:S05]  /*00a0*/  @P0 EXIT ;  /* 0x000000000000094d */ /* 0x001fea0003800000 */
[----:B------:R-:W0:Y:S01]  /*00b0*/  LDC.64 R4, c[0x0][0x380] ;  /* 0x0000e000ff047b82 */ /* 0x000e220000000a00 */
[----:B------:R-:W1:Y:S01]  /*00c0*/  LDCU.64 UR6, c[0x0][0x358] ;  /* 0x00006b00ff0677ac */ /* 0x000e620008000a00 */
[----:B------:R-:W2:Y:S06]  /*00d0*/  LDCU UR5, c[0x0][0x388] ;  /* 0x00007100ff0577ac */ /* 0x000eac0008000800 */
[----:B------:R-:W3:Y:S01]  /*00e0*/  LDC.64 R2, c[0x0][0x380] ;  /* 0x0000e000ff027b82 */ /* 0x000ee20000000a00 */
[----:B------:R-:W4:Y:S02]  /*00f0*/  LDCU UR8, c[0x0][0x394] ;  /* 0x00007280ff0877ac */ /* 0x000f240008000800 */
[----:B012-4-:R-:W-:-:S07]  /*0100*/  IMAD.WIDE R4, R0, 0x10, R4 ;  /* 0x0000001000047825 */ /* 0x017fce00078e0204 */
.L_x_7:
[----:B01----:R-:W-:Y:S01]  /*0110*/  LOP3.LUT R7, R0, UR4, RZ, 0x3c, !PT ;  /* 0x0000000400077c12 */ /* 0x003fe2000f8e3cff */
[----:B------:R-:W-:Y:S03]  /*0120*/  BSSY.RECONVERGENT B0, `(.L_x_4) ;  /* 0x000002c000007945 */ /* 0x000fe60003800200 */
[----:B------:R-:W-:-:S13]  /*0130*/  ISETP.GT.AND P0, PT, R7, R0, PT ;  /* 0x000000000700720c */ /* 0x000fda0003f04270 */
[----:B------:R-:W-:Y:S05]  /*0140*/  @!P0 BRA `(.L_x_5) ;  /* 0x0000000000a48947 */ /* 0x000fea0003800000 */
[----:B------:R-:W-:-:S13]  /*0150*/  LOP3.LUT P0, RZ, R0, UR5, RZ, 0xc0, !PT ;  /* 0x0000000500ff7c12 */ /* 0x000fda000f80c0ff */
[----:B------:R-:W-:Y:S05]  /*0160*/  @P0 BRA `(.L_x_6) ;  /* 0x0000000000500947 */ /* 0x000fea0003800000 */
[----:B---3--:R-:W-:Y:S01]  /*0170*/  IMAD.WIDE R6, R7, 0x10, R2 ;  /* 0x0000001007067825 */ /* 0x008fe200078e0202 */
[----:B------:R-:W2:Y:S04]  /*0180*/  LDG.E R9, desc[UR6][R4.64+0x4] ;  /* 0x0000040604097981 */ /* 0x000ea8000c1e1900 */
[----:B------:R-:W2:Y:S02]  /*0190*/  LDG.E R8, desc[UR6][R6.64+0x4] ;  /* 0x0000040606087981 */ /* 0x000ea4000c1e1900 */
[----:B--2---:R-:W-:-:S13]  /*01a0*/  FSETP.GT.AND P0, PT, R9, R8, PT ;  /* 0x000000080900720b */ /* 0x004fda0003f04000 */
[----:B------:R-:W-:Y:S05]  /*01b0*/  @!P0 BRA `(.L_x_5) ;  /* 0x0000000000888947 */ /* 0x000fea0003800000 */
[----:B------:R-:W2:Y:S04]  /*01c0*/  LDG.E R13, desc[UR6][R6.64] ;  /* 0x00000006060d7981 */ /* 0x000ea8000c1e1900 */
[----:B------:R-:W3:Y:S04]  /*01d0*/  LDG.E R11, desc[UR6][R4.64] ;  /* 0x00000006040b7981 */ /* 0x000ee8000c1e1900 */
[----:B--2---:R1:W-:Y:S04]  /*01e0*/  STG.E desc[UR6][R4.64], R13 ;  /* 0x0000000d04007986 */ /* 0x0043e8000c101906 */
[----:B---3--:R1:W-:Y:S04]  /*01f0*/  STG.E desc[UR6][R6.64], R11 ;  /* 0x0000000b06007986 */ /* 0x0083e8000c101906 */
[----:B------:R1:W-:Y:S04]  /*0200*/  STG.E desc[UR6][R4.64+0x4], R8 ;  /* 0x0000040804007986 */ /* 0x0003e8000c101906 */
[----:B------:R1:W-:Y:S04]  /*0210*/  STG.E desc[UR6][R6.64+0x4], R9 ;  /* 0x0000040906007986 */ /* 0x0003e8000c101906 */
[----:B------:R-:W2:Y:S04]  /*0220*/  LDG.E R17, desc[UR6][R6.64+0x8] ;  /* 0x0000080606117981 */ /* 0x000ea8000c1e1900 */
[----:B------:R-:W3:Y:S04]  /*0230*/  LDG.E R15, desc[UR6][R4.64+0x8] ;  /* 0x00000806040f7981 */ /* 0x000ee8000c1e1900 */
[----:B--2---:R1:W-:Y:S04]  /*0240*/  STG.E desc[UR6][R4.64+0x8], R17 ;  /* 0x0000081104007986 */ /* 0x0043e8000c101906 */
[----:B---3--:R1:W-:Y:S04]  /*0250*/  STG.E desc[UR6][R6.64+0x8], R15 ;  /* 0x0000080f06007986 */ /* 0x0083e8000c101906 */
[----:B------:R-:W2:Y:S04]  /*0260*/  LDG.E R21, desc[UR6][R6.64+0xc] ;  /* 0x00000c0606157981 */ /* 0x000ea8000c1e1900 */
[----:B------:R-:W3:Y:S04]  /*0270*/  LDG.E R19, desc[UR6][R4.64+0xc] ;  /* 0x00000c0604137981 */ /* 0x000ee8000c1e1900 */
[----:B--2---:R1:W-:Y:S04]  /*0280*/  STG.E desc[UR6][R4.64+0xc], R21 ;  /* 0x00000c1504007986 */ /* 0x0043e8000c101906 */
[----:B---3--:R1:W-:Y:S01]  /*0290*/  STG.E desc[UR6][R6.64+0xc], R19 ;  /* 0x00000c1306007986 */ /* 0x0083e2000c101906 */
[----:B------:R-:W-:Y:S05]  /*02a0*/  BRA `(.L_x_5) ;  /* 0x00000000004c7947 */ /* 0x000fea0003800000 */
.L_x_6:
[----:B---3--:R-:W-:Y:S01]  /*02b0*/  IMAD.WIDE R6, R7, 0x10, R2 ;  /* 0x0000001007067825 */ /* 0x008fe200078e0202 */
[----:B------:R-:W2:Y:S04]  /*02c0*/  LDG.E R9, desc[UR6][R4.64+0x4] ;  /* 0x0000040604097981 */ /* 0x000ea8000c1e1900 */
[----:B------:R-:W2:Y:S02]  /*02d0*/  LDG.E R8, desc[UR6][R6.64+0x4] ;  /* 0x0000040606087981 */ /* 0x000ea4000c1e1900 */
[----:B--2---:R-:W-:-:S13]  /*02e0*/  FSETP.GEU.AND P0, PT, R9, R8, PT ;  /* 0x000000080900720b */ /* 0x004fda0003f0e000 */
[----:B------:R-:W-:Y:S05]  /*02f0*/  @P0 BRA `(.L_x_5) ;  /* 0x0000000000380947 */ /* 0x000fea0003800000 */
        /* <DEDUP_REMOVED lines=13> */
[----:B---3--:R0:W-:Y:S02]  /*03d0*/  STG.E desc[UR6][R6.64+0xc], R19 ;  /* 0x00000c1306007986 */ /* 0x0081e4000c101906 */
.L_x_5:
[----:B------:R-:W-:Y:S05]  /*03e0*/  BSYNC.RECONVERGENT B0 ;  /* 0x0000000000007941 */ /* 0x000fea0003800200 */
.L_x_4:
[----:B------:R-:W-:Y:S01]  /*03f0*/  BAR.SYNC.DEFER_BLOCKING 0x0 ;  /* 0x0000000000007b1d */ /* 0x000fe20000010000 */
[----:B------:R-:W-:-:S04]  /*0400*/  ULEA.HI UR4, UR4, UR4, URZ, 0x1 ;  /* 0x0000000404047291 */ /* 0x000fc8000f8f08ff */
[----:B------:R-:W-:-:S04]  /*0410*/  USHF.R.S32.HI UR4, URZ, 0x1, UR4 ;  /* 0x00000001ff047899 */ /* 0x000fc80008011404 */
[----:B------:R-:W-:-:S09]  /*0420*/  UISETP.GT.AND UP0, UPT, UR4, UR8, UPT ;  /* 0x000000080400728c */ /* 0x000fd2000bf04270 */
[----:B------:R-:W-:Y:S05]  /*0430*/  BRA.U UP0, `(.L_x_7) ;  /* 0xfffffffd00347547 */ /* 0x000fea000b83ffff */
[----:B------:R-:W-:Y:S05]  /*0440*/  EXIT ;  /* 0x000000000000794d */ /* 0x000fea0003800000 */
.L_x_8:
        /* <DEDUP_REMOVED lines=11> */
.L_x_11:


//--------------------- .nv.shared.reserved.0     --------------------------
	.section	.nv.shared.reserved.0,"aw",@nobits
	.weak		__nv_reservedSMEM_offset_0_alias
	.size		__nv_reservedSMEM_offset_0_alias, 0, 64
	.other		__nv_reservedSMEM_offset_0_alias,@"STO_CUDA_RESERVED_SHARED STV_DEFAULT"
__nv_reservedSMEM_offset_0_alias:
	.zero		0
	.zero		64


//--------------------- .nv.shared._Z8scanCUDAP3X_YS0_ib --------------------------
	.section	.nv.shared._Z8scanCUDAP3X_YS0_ib,"aw",@nobits
	.sectionflags	@""
	.align	4
.nv.shared._Z8scanCUDAP3X_YS0_ib:
	.zero		5120


//--------------------- .nv.constant0._Z16adjust_subarraysP3X_YS0_i --------------------------
	.section	.nv.constant0._Z16adjust_subarraysP3X_YS0_i,"a",@progbits
	.sectionflags	@""
	.align	4
.nv.constant0._Z16adjust_subarraysP3X_YS0_i:
	.zero		916


//--------------------- .nv.constant0._Z8scanCUDAP3X_YS0_ib --------------------------
	.section	.nv.constant0._Z8scanCUDAP3X_YS0_ib,"a",@progbits
	.sectionflags	@""
	.align	4
.nv.constant0._Z8scanCUDAP3X_YS0_ib:
	.zero		917


//--------------------- .nv.constant0._Z7bitonicP3X_Yiiii --------------------------
	.section	.nv.constant0._Z7bitonicP3X_Yiiii,"a",@progbits
	.sectionflags	@""
	.align	4
.nv.constant0._Z7bitonicP3X_Yiiii:
	.zero		920


//--------------------- SYMBOLS --------------------------

	.type		.nv.reservedSmem.offset0,@object
	.size		.nv.reservedSmem.offset0,0x4
	.type		.nv.reservedSmem.cap,@object
	.size		.nv.reservedSmem.cap,0x4
